//
// Generated by NVIDIA NVVM Compiler
//
// Compiler Build ID: CL-36424714
// Cuda compilation tools, release 13.0, V13.0.88
// Based on NVVM 20.0.0
//

.version 9.0
.target sm_100
.address_size 64

	// .globl	_Z6addTenPfi

.visible .entry _Z6addTenPfi(
	.param .u64 .ptr .align 1 _Z6addTenPfi_param_0,
	.param .u32 _Z6addTenPfi_param_1
)
{
	.reg .pred 	%p<2>;
	.reg .b32 	%r<22>;
	.reg .b32 	%f<14>;
	.reg .b64 	%rd<5>;

	ld.param.u64 	%rd1, [_Z6addTenPfi_param_0];
	ld.param.u32 	%r2, [_Z6addTenPfi_param_1];
	mov.u32 	%r3, %ntid.x;
	mov.u32 	%r4, %ntid.y;
	mov.u32 	%r5, %ntid.z;
	mov.u32 	%r6, %tid.x;
	mov.u32 	%r7, %tid.y;
	mov.u32 	%r8, %tid.z;
	mov.u32 	%r9, %ctaid.x;
	mov.u32 	%r10, %ctaid.y;
	mov.u32 	%r11, %nctaid.x;
	mov.u32 	%r12, %ctaid.z;
	mov.u32 	%r13, %nctaid.y;
	mad.lo.s32 	%r14, %r13, %r12, %r10;
	mad.lo.s32 	%r15, %r14, %r11, %r9;
	mad.lo.s32 	%r16, %r15, %r5, %r8;
	mad.lo.s32 	%r17, %r16, %r4, %r7;
	mad.lo.s32 	%r1, %r17, %r3, %r6;
	setp.ge.s32 	%p1, %r1, %r2;
	@%p1 bra 	$L__BB0_2;
	cvta.to.global.u64 	%rd2, %rd1;
	ld.global.f32 	%f1, [%rd2+12];
	cvt.rzi.s32.f32 	%r18, %f1;
	ld.global.f32 	%f2, [%rd2+8];
	cvt.rzi.s32.f32 	%r19, %f2;
	ld.global.f32 	%f3, [%rd2+4];
	cvt.rzi.s32.f32 	%r20, %f3;
	ld.global.f32 	%f4, [%rd2];
	cvt.rzi.s32.f32 	%r21, %f4;
	mul.wide.s32 	%rd3, %r1, 4;
	add.s64 	%rd4, %rd2, %rd3;
	ld.global.f32 	%f5, [%rd4];
	cvt.rn.f32.s32 	%f6, %r21;
	add.f32 	%f7, %f5, %f6;
	cvt.rn.f32.s32 	%f8, %r20;
	add.f32 	%f9, %f7, %f8;
	cvt.rn.f32.s32 	%f10, %r19;
	add.f32 	%f11, %f9, %f10;
	cvt.rn.f32.s32 	%f12, %r18;
	add.f32 	%f13, %f11, %f12;
	st.global.f32 	[%rd4], %f13;
$L__BB0_2:
	ret;

}


// ===== COMPILED SASS (sm_100) =====

	.target	sm_100

	.elftype	@"ET_EXEC"


//--------------------- .note.nv.tkinfo           --------------------------
	.section	.note.nv.tkinfo,"",@"SHT_NOTE"
	.sectionflags	@"SHF_NOTE_NV_TKINFO"
	.tkinfo
        /*0018*/ 	.word	0x00000002
        /*0030*/ 	.string	""
        /*0030*/ 	.string	"ptxas"
        /*0030*/ 	.string	"Cuda compilation tools, release 13.0, V13.0.88"
        /*0030*/ 	.string	"Build cuda_13.0.r13.0/compiler.36424714_0"
        /*0030*/ 	.string	"-arch sm_100 -m 64 "



//--------------------- .note.nv.cuinfo           --------------------------
	.section	.note.nv.cuinfo,"",@"SHT_NOTE"
	.sectionflags	@"SHF_NOTE_NV_CUINFO"
        /*0018*/ 	.short	0x0002
        /*001a*/ 	.short	0x0064
        /*001c*/ 	.short	0x0082
	.zero		2


//--------------------- .nv.info                  --------------------------
	.section	.nv.info,"",@"SHT_CUDA_INFO"
	.align	4


	//----- nvinfo : EIATTR_REGCOUNT
	.align		4
        /*0000*/ 	.byte	0x04, 0x2f
        /*0002*/ 	.short	(.L_1 - .L_0)
	.align		4
.L_0:
        /*0004*/ 	.word	index@(_Z6addTenPfi)
        /*0008*/ 	.word	0x0000000f


	//----- nvinfo : EIATTR_FRAME_SIZE
	.align		4
.L_1:
        /*000c*/ 	.byte	0x04, 0x11
        /*000e*/ 	.short	(.L_3 - .L_2)
	.align		4
.L_2:
        /*0010*/ 	.word	index@(_Z6addTenPfi)
        /*0014*/ 	.word	0x00000000


	//----- nvinfo : EIATTR_MIN_STACK_SIZE
	.align		4
.L_3:
        /*0018*/ 	.byte	0x04, 0x12
        /*001a*/ 	.short	(.L_5 - .L_4)
	.align		4
.L_4:
        /*001c*/ 	.word	index@(_Z6addTenPfi)
        /*0020*/ 	.word	0x00000000
.L_5:


//--------------------- .nv.compat                --------------------------
	.section	.nv.compat,"",@"SHT_CUDA_COMPAT_INFO"
	.align	4
        /*0000*/ 	.byte	0x02, 0x09, 0x00, 0x00, 0x02, 0x02, 0x01, 0x00, 0x02, 0x05, 0x05, 0x00, 0x03, 0x07, 0x01, 0x01
        /*0010*/ 	.byte	0x02, 0x03, 0x00, 0x00, 0x02, 0x06, 0x01, 0x00, 0x04, 0x0b, 0x08, 0x00, 0x09, 0x00, 0x00, 0x00
        /*0020*/ 	.byte	0x00, 0x00, 0x00, 0x00


//--------------------- .nv.info._Z6addTenPfi     --------------------------
	.section	.nv.info._Z6addTenPfi,"",@"SHT_CUDA_INFO"
	.sectionflags	@""
	.align	4


	//----- nvinfo : EIATTR_CUDA_API_VERSION
	.align		4
        /*0000*/ 	.byte	0x04, 0x37
        /*0002*/ 	.short	(.L_7 - .L_6)
.L_6:
        /*0004*/ 	.word	0x00000082


	//----- nvinfo : EIATTR_KPARAM_INFO
	.align		4
.L_7:
        /*0008*/ 	.byte	0x04, 0x17
        /*000a*/ 	.short	(.L_9 - .L_8)
.L_8:
        /*000c*/ 	.word	0x00000000
        /*0010*/ 	.short	0x0001
        /*0012*/ 	.short	0x0008
        /*0014*/ 	.byte	0x00, 0xf0, 0x11, 0x00


	//----- nvinfo : EIATTR_KPARAM_INFO
	.align		4
.L_9:
        /*0018*/ 	.byte	0x04, 0x17
        /*001a*/ 	.short	(.L_11 - .L_10)
.L_10:
        /*001c*/ 	.word	0x00000000
        /*0020*/ 	.short	0x0000
        /*0022*/ 	.short	0x0000
        /*0024*/ 	.byte	0x00, 0xf5, 0x21, 0x00


	//----- nvinfo : EIATTR_SPARSE_MMA_MASK
	.align		4
.L_11:
        /*0028*/ 	.byte	0x03, 0x50
        /*002a*/ 	.short	0x0000


	//----- nvinfo : EIATTR_MAXREG_COUNT
	.align		4
        /*002c*/ 	.byte	0x03, 0x1b
        /*002e*/ 	.short	0x00ff


	//----- nvinfo : EIATTR_MERCURY_ISA_VERSION
	.align		4
        /*0030*/ 	.byte	0x03, 0x5f
        /*0032*/ 	.short	0x0101


	//----- nvinfo : EIATTR_VRC_CTA_INIT_COUNT
	.align		4
        /*0034*/ 	.byte	0x02, 0x4a
	.zero		1
	.zero		1


	//----- nvinfo : EIATTR_EXIT_INSTR_OFFSETS
	.align		4
        /*0038*/ 	.byte	0x04, 0x1c
        /*003a*/ 	.short	(.L_13 - .L_12)


	//   ....[0]....
.L_12:
        /*003c*/ 	.word	0x00000130


	//   ....[1]....
        /*0040*/ 	.word	0x000002a0


	//----- nvinfo : EIATTR_CBANK_PARAM_SIZE
	.align		4
.L_13:
        /*0044*/ 	.byte	0x03, 0x19
        /*0046*/ 	.short	0x000c


	//----- nvinfo : EIATTR_PARAM_CBANK
	.align		4
        /*0048*/ 	.byte	0x04, 0x0a
        /*004a*/ 	.short	(.L_15 - .L_14)
	.align		4
.L_14:
        /*004c*/ 	.word	index@(.nv.constant0._Z6addTenPfi)
        /*0050*/ 	.short	0x0380
        /*0052*/ 	.short	0x000c


	//----- nvinfo : EIATTR_SW_WAR
	.align		4
.L_15:
        /*0054*/ 	.byte	0x04, 0x36
        /*0056*/ 	.short	(.L_17 - .L_16)
.L_16:
        /*0058*/ 	.word	0x00000008
.L_17:


//--------------------- .nv.callgraph             --------------------------
	.section	.nv.callgraph,"",@"SHT_CUDA_CALLGRAPH"
	.align	4
	.sectionentsize	8
	.align		4
        /*0000*/ 	.word	0x00000000
	.align		4
        /*0004*/ 	.word	0xffffffff
	.align		4
        /*0008*/ 	.word	0x00000000
	.align		4
        /*000c*/ 	.word	0xfffffffe
	.align		4
        /*0010*/ 	.word	0x00000000
	.align		4
        /*0014*/ 	.word	0xfffffffd
	.align		4
        /*0018*/ 	.word	0x00000000
	.align		4
        /*001c*/ 	.word	0xfffffffc


//--------------------- .text._Z6addTenPfi        --------------------------
	.section	.text._Z6addTenPfi,"ax",@progbits
	.align	128
        .global         _Z6addTenPfi
        .type           _Z6addTenPfi,@function
        .size           _Z6addTenPfi,(.L_x_1 - _Z6addTenPfi)
        .other          _Z6addTenPfi,@"STO_CUDA_ENTRY STV_DEFAULT"
_Z6addTenPfi:
.text._Z6addTenPfi:
[----:B------:R-:W-:Y:S01]  /*0000*/  LDC R1, c[0x0][0x37c] ;  /* 0x0000df00ff017b82 */ /* 0x000fe20000000800 */
[----:B------:R-:W0:Y:S01]  /*0010*/  S2R R0, SR_CTAID.Z ;  /* 0x0000000000007919 */ /* 0x000e220000002700 */
[----:B------:R-:W1:Y:S06]  /*0020*/  LDCU UR4, c[0x0][0x360] ;  /* 0x00006c00ff0477ac */ /* 0x000e6c0008000800 */
[----:B------:R-:W0:Y:S01]  /*0030*/  S2UR UR8, SR_CTAID.Y ;  /* 0x00000000000879c3 */ /* 0x000e220000002600 */
[----:B------:R-:W2:Y:S01]  /*0040*/  S2R R5, SR_TID.Z ;  /* 0x0000000000057919 */ /* 0x000ea20000002300 */
[----:B------:R-:W3:Y:S01]  /*0050*/  LDCU UR5, c[0x0][0x364] ;  /* 0x00006c80ff0577ac */ /* 0x000ee20008000800 */
[----:B------:R-:W3:Y:S01]  /*0060*/  S2R R3, SR_TID.Y ;  /* 0x0000000000037919 */ /* 0x000ee20000002200 */
[----:B------:R-:W2:Y:S04]  /*0070*/  LDCU UR6, c[0x0][0x368] ;  /* 0x00006d00ff0677ac */ /* 0x000ea80008000800 */
[----:B------:R-:W4:Y:S01]  /*0080*/  LDC R9, c[0x0][0x370] ;  /* 0x0000dc00ff097b82 */ /* 0x000f220000000800 */
[----:B------:R-:W1:Y:S07]  /*0090*/  S2R R7, SR_TID.X ;  /* 0x0000000000077919 */ /* 0x000e6e0000002100 */
[----:B------:R-:W0:Y:S08]  /*00a0*/  LDC R11, c[0x0][0x374] ;  /* 0x0000dd00ff0b7b82 */ /* 0x000e300000000800 */
[----:B------:R-:W4:Y:S01]  /*00b0*/  S2UR UR7, SR_CTAID.X ;  /* 0x00000000000779c3 */ /* 0x000f220000002500 */
[----:B0-----:R-:W-:Y:S01]  /*00c0*/  IMAD R0, R0, R11, UR8 ;  /* 0x0000000800007e24 */ /* 0x001fe2000f8e020b */
[----:B------:R-:W0:Y:S03]  /*00d0*/  LDCU UR8, c[0x0][0x388] ;  /* 0x00007100ff0877ac */ /* 0x000e260008000800 */
[----:B----4-:R-:W-:-:S04]  /*00e0*/  IMAD R0, R0, R9, UR7 ;  /* 0x0000000700007e24 */ /* 0x010fc8000f8e0209 */
[----:B--2---:R-:W-:-:S04]  /*00f0*/  IMAD R0, R0, UR6, R5 ;  /* 0x0000000600007c24 */ /* 0x004fc8000f8e0205 */
[----:B---3--:R-:W-:-:S04]  /*0100*/  IMAD R0, R0, UR5, R3 ;  /* 0x0000000500007c24 */ /* 0x008fc8000f8e0203 */
[----:B-1----:R-:W-:-:S05]  /*0110*/  IMAD R7, R0, UR4, R7 ;  /* 0x0000000400077c24 */ /* 0x002fca000f8e0207 */
[----:B0-----:R-:W-:-:S13]  /*0120*/  ISETP.GE.AND P0, PT, R7, UR8, PT ;  /* 0x0000000807007c0c */ /* 0x001fda000bf06270 */
[----:B------:R-:W-:Y:S05]  /*0130*/  @P0 EXIT ;  /* 0x000000000000094d */ /* 0x000fea0003800000 */
[----:B------:R-:W0:Y:S01]  /*0140*/  LDC.64 R4, c[0x0][0x380] ;  /* 0x0000e000ff047b82 */ /* 0x000e220000000a00 */
[----:B------:R-:W0:Y:S07]  /*0150*/  LDCU.64 UR4, c[0x0][0x358] ;  /* 0x00006b00ff0477ac */ /* 0x000e2e0008000a00 */
[----:B------:R-:W1:Y:S01]  /*0160*/  LDC.64 R2, c[0x0][0x380] ;  /* 0x0000e000ff027b82 */ /* 0x000e620000000a00 */
[----:B0-----:R-:W2:Y:S04]  /*0170*/  LDG.E R9, desc[UR4][R4.64] ;  /* 0x0000000404097981 */ /* 0x001ea8000c1e1900 */
[----:B------:R-:W3:Y:S04]  /*0180*/  LDG.E R8, desc[UR4][R4.64+0x4] ;  /* 0x0000040404087981 */ /* 0x000ee8000c1e1900 */
[----:B------:R-:W4:Y:S01]  /*0190*/  LDG.E R6, desc[UR4][R4.64+0x8] ;  /* 0x0000080404067981 */ /* 0x000f22000c1e1900 */
[----:B-1----:R-:W-:-:S03]  /*01a0*/  IMAD.WIDE R2, R7, 0x4, R2 ;  /* 0x0000000407027825 */ /* 0x002fc600078e0202 */
[----:B------:R-:W5:Y:S04]  /*01b0*/  LDG.E R0, desc[UR4][R4.64+0xc] ;  /* 0x00000c0404007981 */ /* 0x000f68000c1e1900 */
[----:B------:R-:W5:Y:S01]  /*01c0*/  LDG.E R7, desc[UR4][R2.64] ;  /* 0x0000000402077981 */ /* 0x000f62000c1e1900 */
[----:B--2---:R-:W0:Y:S08]  /*01d0*/  F2I.TRUNC.NTZ R9, R9 ;  /* 0x0000000900097305 */ /* 0x004e30000020f100 */
[----:B---3--:R-:W1:Y:S08]  /*01e0*/  F2I.TRUNC.NTZ R8, R8 ;  /* 0x0000000800087305 */ /* 0x008e70000020f100 */
[----:B----4-:R-:W2:Y:S01]  /*01f0*/  F2I.TRUNC.NTZ R6, R6 ;  /* 0x0000000600067305 */ /* 0x010ea2000020f100 */
[----:B0-----:R-:W-:-:S07]  /*0200*/  I2FP.F32.S32 R10, R9 ;  /* 0x00000009000a7245 */ /* 0x001fce0000201400 */
[----:B-----5:R-:W0:Y:S01]  /*0210*/  F2I.TRUNC.NTZ R0, R0 ;  /* 0x0000000000007305 */ /* 0x020e22000020f100 */
[----:B-1----:R-:W-:Y:S01]  /*0220*/  I2FP.F32.S32 R12, R8 ;  /* 0x00000008000c7245 */ /* 0x002fe20000201400 */
[----:B------:R-:W-:-:S04]  /*0230*/  FADD R7, R7, R10 ;  /* 0x0000000a07077221 */ /* 0x000fc80000000000 */
[----:B------:R-:W-:Y:S01]  /*0240*/  FADD R7, R7, R12 ;  /* 0x0000000c07077221 */ /* 0x000fe20000000000 */
[----:B--2---:R-:W-:-:S05]  /*0250*/  I2FP.F32.S32 R10, R6 ;  /* 0x00000006000a7245 */ /* 0x004fca0000201400 */
[----:B------:R-:W-:Y:S01]  /*0260*/  FADD R7, R7, R10 ;  /* 0x0000000a07077221 */ /* 0x000fe20000000000 */
[----:B0-----:R-:W-:-:S05]  /*0270*/  I2FP.F32.S32 R4, R0 ;  /* 0x0000000000047245 */ /* 0x001fca0000201400 */
[----:B------:R-:W-:-:S05]  /*0280*/  FADD R7, R7, R4 ;  /* 0x0000000407077221 */ /* 0x000fca0000000000 */
[----:B------:R-:W-:Y:S01]  /*0290*/  STG.E desc[UR4][R2.64], R7 ;  /* 0x0000000702007986 */ /* 0x000fe2000c101904 */
[----:B------:R-:W-:Y:S05]  /*02a0*/  EXIT ;  /* 0x000000000000794d */ /* 0x000fea0003800000 */
.L_x_0:
[----:B------:R-:W-:-:S00]  /*02b0*/  BRA `(.L_x_0) ;  /* 0xfffffffc00fc7947 */ /* 0x000fc0000383ffff */
[----:B------:R-:W-:-:S00]  /*02c0*/  NOP ;  /* 0x0000000000007918 */ /* 0x000fc00000000000 */
        /* <DEDUP_REMOVED lines=11> */
.L_x_1:


//--------------------- .nv.shared.reserved.0     --------------------------
	.section	.nv.shared.reserved.0,"aw",@nobits
	.weak		__nv_reservedSMEM_offset_0_alias
	.size		__nv_reservedSMEM_offset_0_alias, 0, 64
	.other		__nv_reservedSMEM_offset_0_alias,@"STO_CUDA_RESERVED_SHARED STV_DEFAULT"
__nv_reservedSMEM_offset_0_alias:
	.zero		0
	.zero		64


//--------------------- .nv.constant0._Z6addTenPfi --------------------------
	.section	.nv.constant0._Z6addTenPfi,"a",@progbits
	.sectionflags	@""
	.align	4
.nv.constant0._Z6addTenPfi:
	.zero		908


//--------------------- SYMBOLS --------------------------

	.type		.nv.reservedSmem.offset0,@object
	.size		.nv.reservedSmem.offset0,0x4
